//
// Generated by NVIDIA NVVM Compiler
//
// Compiler Build ID: CL-36424714
// Cuda compilation tools, release 13.0, V13.0.88
// Based on NVVM 20.0.0
//

.version 9.0
.target sm_100
.address_size 64

	// .globl	_Z25gaussianEliminationKernelPfS_i

.visible .entry _Z25gaussianEliminationKernelPfS_i(
	.param .u64 .ptr .align 1 _Z25gaussianEliminationKernelPfS_i_param_0,
	.param .u64 .ptr .align 1 _Z25gaussianEliminationKernelPfS_i_param_1,
	.param .u32 _Z25gaussianEliminationKernelPfS_i_param_2
)
{
	.reg .pred 	%p<13>;
	.reg .b32 	%r<43>;
	.reg .b32 	%f<68>;
	.reg .b64 	%rd<29>;

	ld.param.u64 	%rd3, [_Z25gaussianEliminationKernelPfS_i_param_0];
	ld.param.u64 	%rd2, [_Z25gaussianEliminationKernelPfS_i_param_1];
	ld.param.u32 	%r23, [_Z25gaussianEliminationKernelPfS_i_param_2];
	cvta.to.global.u64 	%rd1, %rd3;
	mov.u32 	%r24, %ctaid.x;
	mov.u32 	%r25, %ntid.x;
	mov.u32 	%r26, %tid.x;
	mad.lo.s32 	%r1, %r24, %r25, %r26;
	setp.le.s32 	%p1, %r1, %r23;
	setp.gt.s32 	%p2, %r1, 99;
	or.pred  	%p3, %p2, %p1;
	@%p3 bra 	$L__BB0_14;
	mul.lo.s32 	%r2, %r1, 100;
	add.s32 	%r38, %r23, %r2;
	mul.wide.s32 	%rd4, %r38, 4;
	add.s64 	%rd5, %rd1, %rd4;
	ld.global.f32 	%f2, [%rd5];
	mul.lo.s32 	%r4, %r23, 100;
	mul.lo.s32 	%r37, %r23, 101;
	mul.wide.s32 	%rd6, %r37, 4;
	add.s64 	%rd7, %rd1, %rd6;
	ld.global.f32 	%f3, [%rd7];
	div.rn.f32 	%f1, %f2, %f3;
	setp.gt.s32 	%p4, %r23, 99;
	@%p4 bra 	$L__BB0_13;
	sub.s32 	%r6, 100, %r23;
	and.b32  	%r7, %r6, 7;
	add.s32 	%r27, %r23, -93;
	setp.lt.u32 	%p5, %r27, 7;
	mov.u32 	%r40, %r23;
	@%p5 bra 	$L__BB0_5;
	and.b32  	%r28, %r6, -8;
	neg.s32 	%r36, %r28;
	mov.u32 	%r40, %r23;
$L__BB0_4:
	.pragma "nounroll";
	mul.wide.s32 	%rd8, %r37, 4;
	add.s64 	%rd9, %rd1, %rd8;
	ld.global.f32 	%f4, [%rd9];
	mul.f32 	%f5, %f1, %f4;
	mul.wide.s32 	%rd10, %r38, 4;
	add.s64 	%rd11, %rd1, %rd10;
	ld.global.f32 	%f6, [%rd11];
	sub.f32 	%f7, %f6, %f5;
	st.global.f32 	[%rd11], %f7;
	ld.global.f32 	%f8, [%rd9+4];
	mul.f32 	%f9, %f1, %f8;
	ld.global.f32 	%f10, [%rd11+4];
	sub.f32 	%f11, %f10, %f9;
	st.global.f32 	[%rd11+4], %f11;
	ld.global.f32 	%f12, [%rd9+8];
	mul.f32 	%f13, %f1, %f12;
	ld.global.f32 	%f14, [%rd11+8];
	sub.f32 	%f15, %f14, %f13;
	st.global.f32 	[%rd11+8], %f15;
	ld.global.f32 	%f16, [%rd9+12];
	mul.f32 	%f17, %f1, %f16;
	ld.global.f32 	%f18, [%rd11+12];
	sub.f32 	%f19, %f18, %f17;
	st.global.f32 	[%rd11+12], %f19;
	ld.global.f32 	%f20, [%rd9+16];
	mul.f32 	%f21, %f1, %f20;
	ld.global.f32 	%f22, [%rd11+16];
	sub.f32 	%f23, %f22, %f21;
	st.global.f32 	[%rd11+16], %f23;
	ld.global.f32 	%f24, [%rd9+20];
	mul.f32 	%f25, %f1, %f24;
	ld.global.f32 	%f26, [%rd11+20];
	sub.f32 	%f27, %f26, %f25;
	st.global.f32 	[%rd11+20], %f27;
	ld.global.f32 	%f28, [%rd9+24];
	mul.f32 	%f29, %f1, %f28;
	ld.global.f32 	%f30, [%rd11+24];
	sub.f32 	%f31, %f30, %f29;
	st.global.f32 	[%rd11+24], %f31;
	ld.global.f32 	%f32, [%rd9+28];
	mul.f32 	%f33, %f1, %f32;
	ld.global.f32 	%f34, [%rd11+28];
	sub.f32 	%f35, %f34, %f33;
	st.global.f32 	[%rd11+28], %f35;
	add.s32 	%r40, %r40, 8;
	add.s32 	%r38, %r38, 8;
	add.s32 	%r37, %r37, 8;
	add.s32 	%r36, %r36, 8;
	setp.ne.s32 	%p6, %r36, 0;
	@%p6 bra 	$L__BB0_4;
$L__BB0_5:
	setp.eq.s32 	%p7, %r7, 0;
	@%p7 bra 	$L__BB0_13;
	and.b32  	%r18, %r6, 3;
	setp.lt.u32 	%p8, %r7, 4;
	@%p8 bra 	$L__BB0_8;
	add.s32 	%r29, %r40, %r4;
	mul.wide.s32 	%rd12, %r29, 4;
	add.s64 	%rd13, %rd1, %rd12;
	ld.global.f32 	%f36, [%rd13];
	mul.f32 	%f37, %f1, %f36;
	add.s32 	%r30, %r40, %r2;
	mul.wide.s32 	%rd14, %r30, 4;
	add.s64 	%rd15, %rd1, %rd14;
	ld.global.f32 	%f38, [%rd15];
	sub.f32 	%f39, %f38, %f37;
	st.global.f32 	[%rd15], %f39;
	ld.global.f32 	%f40, [%rd13+4];
	mul.f32 	%f41, %f1, %f40;
	ld.global.f32 	%f42, [%rd15+4];
	sub.f32 	%f43, %f42, %f41;
	st.global.f32 	[%rd15+4], %f43;
	ld.global.f32 	%f44, [%rd13+8];
	mul.f32 	%f45, %f1, %f44;
	ld.global.f32 	%f46, [%rd15+8];
	sub.f32 	%f47, %f46, %f45;
	st.global.f32 	[%rd15+8], %f47;
	ld.global.f32 	%f48, [%rd13+12];
	mul.f32 	%f49, %f1, %f48;
	ld.global.f32 	%f50, [%rd15+12];
	sub.f32 	%f51, %f50, %f49;
	st.global.f32 	[%rd15+12], %f51;
	add.s32 	%r40, %r40, 4;
$L__BB0_8:
	setp.eq.s32 	%p9, %r18, 0;
	@%p9 bra 	$L__BB0_13;
	setp.eq.s32 	%p10, %r18, 1;
	@%p10 bra 	$L__BB0_11;
	add.s32 	%r31, %r40, %r4;
	mul.wide.s32 	%rd16, %r31, 4;
	add.s64 	%rd17, %rd1, %rd16;
	ld.global.f32 	%f52, [%rd17];
	mul.f32 	%f53, %f1, %f52;
	add.s32 	%r32, %r40, %r2;
	mul.wide.s32 	%rd18, %r32, 4;
	add.s64 	%rd19, %rd1, %rd18;
	ld.global.f32 	%f54, [%rd19];
	sub.f32 	%f55, %f54, %f53;
	st.global.f32 	[%rd19], %f55;
	ld.global.f32 	%f56, [%rd17+4];
	mul.f32 	%f57, %f1, %f56;
	ld.global.f32 	%f58, [%rd19+4];
	sub.f32 	%f59, %f58, %f57;
	st.global.f32 	[%rd19+4], %f59;
	add.s32 	%r40, %r40, 2;
$L__BB0_11:
	and.b32  	%r33, %r6, 1;
	setp.eq.b32 	%p11, %r33, 1;
	not.pred 	%p12, %p11;
	@%p12 bra 	$L__BB0_13;
	add.s32 	%r34, %r40, %r4;
	mul.wide.s32 	%rd20, %r34, 4;
	add.s64 	%rd21, %rd1, %rd20;
	ld.global.f32 	%f60, [%rd21];
	mul.f32 	%f61, %f1, %f60;
	add.s32 	%r35, %r40, %r2;
	mul.wide.s32 	%rd22, %r35, 4;
	add.s64 	%rd23, %rd1, %rd22;
	ld.global.f32 	%f62, [%rd23];
	sub.f32 	%f63, %f62, %f61;
	st.global.f32 	[%rd23], %f63;
$L__BB0_13:
	cvta.to.global.u64 	%rd24, %rd2;
	mul.wide.s32 	%rd25, %r23, 4;
	add.s64 	%rd26, %rd24, %rd25;
	ld.global.f32 	%f64, [%rd26];
	mul.f32 	%f65, %f1, %f64;
	mul.wide.s32 	%rd27, %r1, 4;
	add.s64 	%rd28, %rd24, %rd27;
	ld.global.f32 	%f66, [%rd28];
	sub.f32 	%f67, %f66, %f65;
	st.global.f32 	[%rd28], %f67;
$L__BB0_14:
	ret;

}


// ===== COMPILED SASS (sm_100) =====

	.target	sm_100

	.elftype	@"ET_EXEC"


//--------------------- .note.nv.tkinfo           --------------------------
	.section	.note.nv.tkinfo,"",@"SHT_NOTE"
	.sectionflags	@"SHF_NOTE_NV_TKINFO"
	.tkinfo
        /*0018*/ 	.word	0x00000002
        /*0030*/ 	.string	""
        /*0030*/ 	.string	"ptxas"
        /*0030*/ 	.string	"Cuda compilation tools, release 13.0, V13.0.88"
        /*0030*/ 	.string	"Build cuda_13.0.r13.0/compiler.36424714_0"
        /*0030*/ 	.string	"-arch sm_100 -m 64 "



//--------------------- .note.nv.cuinfo           --------------------------
	.section	.note.nv.cuinfo,"",@"SHT_NOTE"
	.sectionflags	@"SHF_NOTE_NV_CUINFO"
        /*0018*/ 	.short	0x0002
        /*001a*/ 	.short	0x0064
        /*001c*/ 	.short	0x0082
	.zero		2


//--------------------- .nv.info                  --------------------------
	.section	.nv.info,"",@"SHT_CUDA_INFO"
	.align	4


	//----- nvinfo : EIATTR_REGCOUNT
	.align		4
        /*0000*/ 	.byte	0x04, 0x2f
        /*0002*/ 	.short	(.L_1 - .L_0)
	.align		4
.L_0:
        /*0004*/ 	.word	index@(_Z25gaussianEliminationKernelPfS_i)
        /*0008*/ 	.word	0x00000016


	//----- nvinfo : EIATTR_FRAME_SIZE
	.align		4
.L_1:
        /*000c*/ 	.byte	0x04, 0x11
        /*000e*/ 	.short	(.L_3 - .L_2)
	.align		4
.L_2:
        /*0010*/ 	.word	index@($__internal_0_$__cuda_sm3x_div_rn_noftz_f32_slowpath)
        /*0014*/ 	.word	0x00000000


	//----- nvinfo : EIATTR_FRAME_SIZE
	.align		4
.L_3:
        /*0018*/ 	.byte	0x04, 0x11
        /*001a*/ 	.short	(.L_5 - .L_4)
	.align		4
.L_4:
        /*001c*/ 	.word	index@(_Z25gaussianEliminationKernelPfS_i)
        /*0020*/ 	.word	0x00000000


	//----- nvinfo : EIATTR_MIN_STACK_SIZE
	.align		4
.L_5:
        /*0024*/ 	.byte	0x04, 0x12
        /*0026*/ 	.short	(.L_7 - .L_6)
	.align		4
.L_6:
        /*0028*/ 	.word	index@(_Z25gaussianEliminationKernelPfS_i)
        /*002c*/ 	.word	0x00000000
.L_7:


//--------------------- .nv.compat                --------------------------
	.section	.nv.compat,"",@"SHT_CUDA_COMPAT_INFO"
	.align	4
        /*0000*/ 	.byte	0x02, 0x09, 0x00, 0x00, 0x02, 0x02, 0x01, 0x00, 0x02, 0x05, 0x05, 0x00, 0x03, 0x07, 0x01, 0x01
        /*0010*/ 	.byte	0x02, 0x03, 0x00, 0x00, 0x02, 0x06, 0x01, 0x00, 0x04, 0x0b, 0x08, 0x00, 0x01, 0x00, 0x00, 0x00
        /*0020*/ 	.byte	0x00, 0x00, 0x00, 0x00


//--------------------- .nv.info._Z25gaussianEliminationKernelPfS_i --------------------------
	.section	.nv.info._Z25gaussianEliminationKernelPfS_i,"",@"SHT_CUDA_INFO"
	.sectionflags	@""
	.align	4


	//----- nvinfo : EIATTR_CUDA_API_VERSION
	.align		4
        /*0000*/ 	.byte	0x04, 0x37
        /*0002*/ 	.short	(.L_9 - .L_8)
.L_8:
        /*0004*/ 	.word	0x00000082


	//----- nvinfo : EIATTR_KPARAM_INFO
	.align		4
.L_9:
        /*0008*/ 	.byte	0x04, 0x17
        /*000a*/ 	.short	(.L_11 - .L_10)
.L_10:
        /*000c*/ 	.word	0x00000000
        /*0010*/ 	.short	0x0002
        /*0012*/ 	.short	0x0010
        /*0014*/ 	.byte	0x00, 0xf0, 0x11, 0x00


	//----- nvinfo : EIATTR_KPARAM_INFO
	.align		4
.L_11:
        /*0018*/ 	.byte	0x04, 0x17
        /*001a*/ 	.short	(.L_13 - .L_12)
.L_12:
        /*001c*/ 	.word	0x00000000
        /*0020*/ 	.short	0x0001
        /*0022*/ 	.short	0x0008
        /*0024*/ 	.byte	0x00, 0xf5, 0x21, 0x00


	//----- nvinfo : EIATTR_KPARAM_INFO
	.align		4
.L_13:
        /*0028*/ 	.byte	0x04, 0x17
        /*002a*/ 	.short	(.L_15 - .L_14)
.L_14:
        /*002c*/ 	.word	0x00000000
        /*0030*/ 	.short	0x0000
        /*0032*/ 	.short	0x0000
        /*0034*/ 	.byte	0x00, 0xf5, 0x21, 0x00


	//----- nvinfo : EIATTR_SPARSE_MMA_MASK
	.align		4
.L_15:
        /*0038*/ 	.byte	0x03, 0x50
        /*003a*/ 	.short	0x0000


	//----- nvinfo : EIATTR_MAXREG_COUNT
	.align		4
        /*003c*/ 	.byte	0x03, 0x1b
        /*003e*/ 	.short	0x00ff


	//----- nvinfo : EIATTR_MERCURY_ISA_VERSION
	.align		4
        /*0040*/ 	.byte	0x03, 0x5f
        /*0042*/ 	.short	0x0101


	//----- nvinfo : EIATTR_VRC_CTA_INIT_COUNT
	.align		4
        /*0044*/ 	.byte	0x02, 0x4a
	.zero		1
	.zero		1


	//----- nvinfo : EIATTR_EXIT_INSTR_OFFSETS
	.align		4
        /*0048*/ 	.byte	0x04, 0x1c
        /*004a*/ 	.short	(.L_17 - .L_16)


	//   ....[0]....
.L_16:
        /*004c*/ 	.word	0x00000080


	//   ....[1]....
        /*0050*/ 	.word	0x00000900


	//----- nvinfo : EIATTR_CRS_STACK_SIZE
	.align		4
.L_17:
        /*0054*/ 	.byte	0x04, 0x1e
        /*0056*/ 	.short	(.L_19 - .L_18)
.L_18:
        /*0058*/ 	.word	0x00000000


	//----- nvinfo : EIATTR_CBANK_PARAM_SIZE
	.align		4
.L_19:
        /*005c*/ 	.byte	0x03, 0x19
        /*005e*/ 	.short	0x0014


	//----- nvinfo : EIATTR_PARAM_CBANK
	.align		4
        /*0060*/ 	.byte	0x04, 0x0a
        /*0062*/ 	.short	(.L_21 - .L_20)
	.align		4
.L_20:
        /*0064*/ 	.word	index@(.nv.constant0._Z25gaussianEliminationKernelPfS_i)
        /*0068*/ 	.short	0x0380
        /*006a*/ 	.short	0x0014


	//----- nvinfo : EIATTR_SW_WAR
	.align		4
.L_21:
        /*006c*/ 	.byte	0x04, 0x36
        /*006e*/ 	.short	(.L_23 - .L_22)
.L_22:
        /*0070*/ 	.word	0x00000008
.L_23:


//--------------------- .nv.callgraph             --------------------------
	.section	.nv.callgraph,"",@"SHT_CUDA_CALLGRAPH"
	.align	4
	.sectionentsize	8
	.align		4
        /*0000*/ 	.word	0x00000000
	.align		4
        /*0004*/ 	.word	0xffffffff
	.align		4
        /*0008*/ 	.word	0x00000000
	.align		4
        /*000c*/ 	.word	0xfffffffe
	.align		4
        /*0010*/ 	.word	0x00000000
	.align		4
        /*0014*/ 	.word	0xfffffffd
	.align		4
        /*0018*/ 	.word	0x00000000
	.align		4
        /*001c*/ 	.word	0xfffffffc


//--------------------- .text._Z25gaussianEliminationKernelPfS_i --------------------------
	.section	.text._Z25gaussianEliminationKernelPfS_i,"ax",@progbits
	.align	128
        .global         _Z25gaussianEliminationKernelPfS_i
        .type           _Z25gaussianEliminationKernelPfS_i,@function
        .size           _Z25gaussianEliminationKernelPfS_i,(.L_x_18 - _Z25gaussianEliminationKernelPfS_i)
        .other          _Z25gaussianEliminationKernelPfS_i,@"STO_CUDA_ENTRY STV_DEFAULT"
_Z25gaussianEliminationKernelPfS_i:
.text._Z25gaussianEliminationKernelPfS_i:
[----:B------:R-:W-:Y:S01]  /*0000*/  LDC R1, c[0x0][0x37c] ;  /* 0x0000df00ff017b82 */ /* 0x000fe20000000800 */
[----:B------:R-:W0:Y:S07]  /*0010*/  S2R R3, SR_TID.X ;  /* 0x0000000000037919 */ /* 0x000e2e0000002100 */
[----:B------:R-:W0:Y:S08]  /*0020*/  S2UR UR4, SR_CTAID.X ;  /* 0x00000000000479c3 */ /* 0x000e300000002500 */
[----:B------:R-:W0:Y:S08]  /*0030*/  LDC R2, c[0x0][0x360] ;  /* 0x0000d800ff027b82 */ /* 0x000e300000000800 */
[----:B------:R-:W1:Y:S01]  /*0040*/  LDC R5, c[0x0][0x390] ;  /* 0x0000e400ff057b82 */ /* 0x000e620000000800 */
[----:B0-----:R-:W-:-:S05]  /*0050*/  IMAD R2, R2, UR4, R3 ;  /* 0x0000000402027c24 */ /* 0x001fca000f8e0203 */
[----:B-1----:R-:W-:-:S04]  /*0060*/  ISETP.GT.AND P0, PT, R2, R5, PT ;  /* 0x000000050200720c */ /* 0x002fc80003f04270 */
[----:B------:R-:W-:-:S13]  /*0070*/  ISETP.GT.OR P0, PT, R2, 0x63, !P0 ;  /* 0x000000630200780c */ /* 0x000fda0004704670 */
[----:B------:R-:W-:Y:S05]  /*0080*/  @P0 EXIT ;  /* 0x000000000000094d */ /* 0x000fea0003800000 */
[----:B------:R-:W0:Y:S01]  /*0090*/  LDC.64 R6, c[0x0][0x380] ;  /* 0x0000e000ff067b82 */ /* 0x000e220000000a00 */
[----:B------:R-:W1:Y:S01]  /*00a0*/  LDCU.64 UR4, c[0x0][0x358] ;  /* 0x00006b00ff0477ac */ /* 0x000e620008000a00 */
[----:B------:R-:W-:Y:S02]  /*00b0*/  IMAD R4, R5, 0x65, RZ ;  /* 0x0000006505047824 */ /* 0x000fe400078e02ff */
[----:B------:R-:W-:Y:S02]  /*00c0*/  IMAD R5, R2, 0x64, R5 ;  /* 0x0000006402057824 */ /* 0x000fe400078e0205 */
[----:B0-----:R-:W-:-:S06]  /*00d0*/  IMAD.WIDE R8, R4, 0x4, R6 ;  /* 0x0000000404087825 */ /* 0x001fcc00078e0206 */
[----:B-1----:R-:W2:Y:S01]  /*00e0*/  LDG.E R9, desc[UR4][R8.64] ;  /* 0x0000000408097981 */ /* 0x002ea2000c1e1900 */
[----:B------:R-:W-:-:S05]  /*00f0*/  IMAD.WIDE R6, R5, 0x4, R6 ;  /* 0x0000000405067825 */ /* 0x000fca00078e0206 */
[----:B------:R-:W3:Y:S01]  /*0100*/  LDG.E R0, desc[UR4][R6.64] ;  /* 0x0000000406007981 */ /* 0x000ee2000c1e1900 */
[----:B------:R-:W-:Y:S01]  /*0110*/  BSSY.RECONVERGENT B0, `(.L_x_0) ;  /* 0x000000c000007945 */ /* 0x000fe20003800200 */
[----:B--2---:R-:W0:Y:S08]  /*0120*/  MUFU.RCP R10, R9 ;  /* 0x00000009000a7308 */ /* 0x004e300000001000 */
[----:B---3--:R-:W1:Y:S01]  /*0130*/  FCHK P0, R0, R9 ;  /* 0x0000000900007302 */ /* 0x008e620000000000 */
[----:B0-----:R-:W-:-:S04]  /*0140*/  FFMA R3, -R9, R10, 1 ;  /* 0x3f80000009037423 */ /* 0x001fc8000000010a */
[----:B------:R-:W-:-:S04]  /*0150*/  FFMA R3, R10, R3, R10 ;  /* 0x000000030a037223 */ /* 0x000fc8000000000a */
[----:B------:R-:W-:-:S04]  /*0160*/  FFMA R10, R0, R3, RZ ;  /* 0x00000003000a7223 */ /* 0x000fc800000000ff */
[----:B------:R-:W-:-:S04]  /*0170*/  FFMA R11, -R9, R10, R0 ;  /* 0x0000000a090b7223 */ /* 0x000fc80000000100 */
[----:B------:R-:W-:Y:S01]  /*0180*/  FFMA R3, R3, R11, R10 ;  /* 0x0000000b03037223 */ /* 0x000fe2000000000a */
[----:B-1----:R-:W-:Y:S06]  /*0190*/  @!P0 BRA `(.L_x_1) ;  /* 0x00000000000c8947 */ /* 0x002fec0003800000 */
[----:B------:R-:W-:-:S07]  /*01a0*/  MOV R6, 0x1c0 ;  /* 0x000001c000067802 */ /* 0x000fce0000000f00 */
[----:B------:R-:W-:Y:S05]  /*01b0*/  CALL.REL.NOINC `($__internal_0_$__cuda_sm3x_div_rn_noftz_f32_slowpath) ;  /* 0x0000000400d47944 */ /* 0x000fea0003c00000 */
[----:B------:R-:W-:-:S07]  /*01c0*/  IMAD.MOV.U32 R3, RZ, RZ, R0 ;  /* 0x000000ffff037224 */ /* 0x000fce00078e0000 */
.L_x_1:
[----:B------:R-:W-:Y:S05]  /*01d0*/  BSYNC.RECONVERGENT B0 ;  /* 0x0000000000007941 */ /* 0x000fea0003800200 */
.L_x_0:
[----:B------:R-:W0:Y:S02]  /*01e0*/  LDC R0, c[0x0][0x390] ;  /* 0x0000e400ff007b82 */ /* 0x000e240000000800 */
[----:B0-----:R-:W-:-:S13]  /*01f0*/  ISETP.GT.AND P0, PT, R0, 0x63, PT ;  /* 0x000000630000780c */ /* 0x001fda0003f04270 */
[----:B------:R-:W-:Y:S05]  /*0200*/  @P0 BRA `(.L_x_2) ;  /* 0x0000000400a00947 */ /* 0x000fea0003800000 */
[----:B------:R-:W0:Y:S01]  /*0210*/  LDC R7, c[0x0][0x390] ;  /* 0x0000e400ff077b82 */ /* 0x000e220000000800 */
[C---:B------:R-:W-:Y:S01]  /*0220*/  VIADD R8, R0.reuse, 0xffffffa3 ;  /* 0xffffffa300087836 */ /* 0x040fe20000000000 */
[----:B------:R-:W-:-:S04]  /*0230*/  IADD3 R6, PT, PT, -R0, 0x64, RZ ;  /* 0x0000006400067810 */ /* 0x000fc80007ffe1ff */
[----:B------:R-:W-:Y:S02]  /*0240*/  ISETP.GE.U32.AND P0, PT, R8, 0x7, PT ;  /* 0x000000070800780c */ /* 0x000fe40003f06070 */
[----:B------:R-:W-:-:S04]  /*0250*/  LOP3.LUT R16, R6, 0x7, RZ, 0xc0, !PT ;  /* 0x0000000706107812 */ /* 0x000fc800078ec0ff */
[----:B------:R-:W-:-:S07]  /*0260*/  ISETP.NE.AND P1, PT, R16, RZ, PT ;  /* 0x000000ff1000720c */ /* 0x000fce0003f25270 */
[----:B------:R-:W-:Y:S06]  /*0270*/  @!P0 BRA `(.L_x_3) ;  /* 0x0000000000ac8947 */ /* 0x000fec0003800000 */
[----:B------:R-:W-:-:S04]  /*0280*/  LOP3.LUT R12, R6, 0xfffffff8, RZ, 0xc0, !PT ;  /* 0xfffffff8060c7812 */ /* 0x000fc800078ec0ff */
[----:B------:R-:W-:-:S07]  /*0290*/  IADD3 R12, PT, PT, -R12, RZ, RZ ;  /* 0x000000ff0c0c7210 */ /* 0x000fce0007ffe1ff */
.L_x_4:
[----:B-1----:R-:W1:Y:S02]  /*02a0*/  LDC.64 R10, c[0x0][0x380] ;  /* 0x0000e000ff0a7b82 */ /* 0x002e640000000a00 */
[----:B-1----:R-:W-:-:S04]  /*02b0*/  IMAD.WIDE R8, R4, 0x4, R10 ;  /* 0x0000000404087825 */ /* 0x002fc800078e020a */
[----:B------:R-:W-:Y:S01]  /*02c0*/  IMAD.WIDE R10, R5, 0x4, R10 ;  /* 0x00000004050a7825 */ /* 0x000fe200078e020a */
[----:B------:R-:W2:Y:S04]  /*02d0*/  LDG.E R14, desc[UR4][R8.64] ;  /* 0x00000004080e7981 */ /* 0x000ea8000c1e1900 */
[----:B------:R-:W2:Y:S04]  /*02e0*/  LDG.E R13, desc[UR4][R10.64] ;  /* 0x000000040a0d7981 */ /* 0x000ea8000c1e1900 */
[----:B------:R-:W3:Y:S04]  /*02f0*/  LDG.E R15, desc[UR4][R10.64+0x4] ;  /* 0x000004040a0f7981 */ /* 0x000ee8000c1e1900 */
[----:B------:R-:W4:Y:S04]  /*0300*/  LDG.E R17, desc[UR4][R10.64+0x8] ;  /* 0x000008040a117981 */ /* 0x000f28000c1e1900 */
[----:B------:R-:W5:Y:S01]  /*0310*/  LDG.E R19, desc[UR4][R10.64+0xc] ;  /* 0x00000c040a137981 */ /* 0x000f62000c1e1900 */
[----:B--2---:R-:W-:-:S05]  /*0320*/  FFMA R13, R14, -R3, R13 ;  /* 0x800000030e0d7223 */ /* 0x004fca000000000d */
[----:B------:R1:W-:Y:S04]  /*0330*/  STG.E desc[UR4][R10.64], R13 ;  /* 0x0000000d0a007986 */ /* 0x0003e8000c101904 */
[----:B------:R-:W3:Y:S04]  /*0340*/  LDG.E R14, desc[UR4][R8.64+0x4] ;  /* 0x00000404080e7981 */ /* 0x000ee8000c1e1900 */
[----:B-1----:R-:W2:Y:S01]  /*0350*/  LDG.E R13, desc[UR4][R10.64+0x10] ;  /* 0x000010040a0d7981 */ /* 0x002ea2000c1e1900 */
[----:B---3--:R-:W-:-:S05]  /*0360*/  FFMA R15, R14, -R3, R15 ;  /* 0x800000030e0f7223 */ /* 0x008fca000000000f */
[----:B------:R1:W-:Y:S04]  /*0370*/  STG.E desc[UR4][R10.64+0x4], R15 ;  /* 0x0000040f0a007986 */ /* 0x0003e8000c101904 */
[----:B------:R-:W4:Y:S04]  /*0380*/  LDG.E R14, desc[UR4][R8.64+0x8] ;  /* 0x00000804080e7981 */ /* 0x000f28000c1e1900 */
[----:B-1----:R-:W3:Y:S01]  /*0390*/  LDG.E R15, desc[UR4][R10.64+0x14] ;  /* 0x000014040a0f7981 */ /* 0x002ee2000c1e1900 */
[----:B----4-:R-:W-:-:S05]  /*03a0*/  FFMA R17, R14, -R3, R17 ;  /* 0x800000030e117223 */ /* 0x010fca0000000011 */
[----:B------:R1:W-:Y:S04]  /*03b0*/  STG.E desc[UR4][R10.64+0x8], R17 ;  /* 0x000008110a007986 */ /* 0x0003e8000c101904 */
[----:B------:R-:W5:Y:S04]  /*03c0*/  LDG.E R14, desc[UR4][R8.64+0xc] ;  /* 0x00000c04080e7981 */ /* 0x000f68000c1e1900 */
[----:B-1----:R-:W4:Y:S01]  /*03d0*/  LDG.E R17, desc[UR4][R10.64+0x18] ;  /* 0x000018040a117981 */ /* 0x002f22000c1e1900 */
[----:B-----5:R-:W-:-:S05]  /*03e0*/  FFMA R19, R14, -R3, R19 ;  /* 0x800000030e137223 */ /* 0x020fca0000000013 */
[----:B------:R1:W-:Y:S04]  /*03f0*/  STG.E desc[UR4][R10.64+0xc], R19 ;  /* 0x00000c130a007986 */ /* 0x0003e8000c101904 */
[----:B------:R-:W2:Y:S04]  /*0400*/  LDG.E R14, desc[UR4][R8.64+0x10] ;  /* 0x00001004080e7981 */ /* 0x000ea8000c1e1900 */
[----:B-1----:R-:W5:Y:S01]  /*0410*/  LDG.E R19, desc[UR4][R10.64+0x1c] ;  /* 0x00001c040a137981 */ /* 0x002f62000c1e1900 */
[----:B--2---:R-:W-:-:S05]  /*0420*/  FFMA R13, R14, -R3, R13 ;  /* 0x800000030e0d7223 */ /* 0x004fca000000000d */
[----:B------:R1:W-:Y:S04]  /*0430*/  STG.E desc[UR4][R10.64+0x10], R13 ;  /* 0x0000100d0a007986 */ /* 0x0003e8000c101904 */
[----:B------:R-:W3:Y:S02]  /*0440*/  LDG.E R14, desc[UR4][R8.64+0x14] ;  /* 0x00001404080e7981 */ /* 0x000ee4000c1e1900 */
[----:B---3--:R-:W-:-:S05]  /*0450*/  FFMA R15, R14, -R3, R15 ;  /* 0x800000030e0f7223 */ /* 0x008fca000000000f */
[----:B------:R1:W-:Y:S04]  /*0460*/  STG.E desc[UR4][R10.64+0x14], R15 ;  /* 0x0000140f0a007986 */ /* 0x0003e8000c101904 */
[----:B------:R-:W4:Y:S02]  /*0470*/  LDG.E R14, desc[UR4][R8.64+0x18] ;  /* 0x00001804080e7981 */ /* 0x000f24000c1e1900 */
[----:B----4-:R-:W-:-:S05]  /*0480*/  FFMA R17, R14, -R3, R17 ;  /* 0x800000030e117223 */ /* 0x010fca0000000011 */
[----:B------:R1:W-:Y:S04]  /*0490*/  STG.E desc[UR4][R10.64+0x18], R17 ;  /* 0x000018110a007986 */ /* 0x0003e8000c101904 */
[----:B------:R-:W5:Y:S01]  /*04a0*/  LDG.E R14, desc[UR4][R8.64+0x1c] ;  /* 0x00001c04080e7981 */ /* 0x000f62000c1e1900 */
[----:B------:R-:W-:-:S05]  /*04b0*/  VIADD R12, R12, 0x8 ;  /* 0x000000080c0c7836 */ /* 0x000fca0000000000 */
[----:B------:R-:W-:Y:S01]  /*04c0*/  ISETP.NE.AND P0, PT, R12, RZ, PT ;  /* 0x000000ff0c00720c */ /* 0x000fe20003f05270 */
[----:B0-----:R-:W-:Y:S01]  /*04d0*/  VIADD R7, R7, 0x8 ;  /* 0x0000000807077836 */ /* 0x001fe20000000000 */
[----:B------:R-:W-:Y:S01]  /*04e0*/  IADD3 R5, PT, PT, R5, 0x8, RZ ;  /* 0x0000000805057810 */ /* 0x000fe20007ffe0ff */
[----:B------:R-:W-:Y:S02]  /*04f0*/  VIADD R4, R4, 0x8 ;  /* 0x0000000804047836 */ /* 0x000fe40000000000 */
[----:B-----5:R-:W-:-:S05]  /*0500*/  FFMA R19, R14, -R3, R19 ;  /* 0x800000030e137223 */ /* 0x020fca0000000013 */
[----:B------:R1:W-:Y:S03]  /*0510*/  STG.E desc[UR4][R10.64+0x1c], R19 ;  /* 0x00001c130a007986 */ /* 0x0003e6000c101904 */
[----:B------:R-:W-:Y:S05]  /*0520*/  @P0 BRA `(.L_x_4) ;  /* 0xfffffffc005c0947 */ /* 0x000fea000383ffff */
.L_x_3:
[----:B------:R-:W-:Y:S05]  /*0530*/  @!P1 BRA `(.L_x_2) ;  /* 0x0000000000d49947 */ /* 0x000fea0003800000 */
[----:B------:R-:W-:Y:S02]  /*0540*/  ISETP.GE.U32.AND P0, PT, R16, 0x4, PT ;  /* 0x000000041000780c */ /* 0x000fe40003f06070 */
[----:B------:R-:W-:-:S04]  /*0550*/  LOP3.LUT R12, R6, 0x3, RZ, 0xc0, !PT ;  /* 0x00000003060c7812 */ /* 0x000fc800078ec0ff */
[----:B------:R-:W-:-:S07]  /*0560*/  ISETP.NE.AND P1, PT, R12, RZ, PT ;  /* 0x000000ff0c00720c */ /* 0x000fce0003f25270 */
[----:B------:R-:W-:Y:S06]  /*0570*/  @!P0 BRA `(.L_x_5) ;  /* 0x0000000000588947 */ /* 0x000fec0003800000 */
[----:B------:R-:W2:Y:S01]  /*0580*/  LDC.64 R8, c[0x0][0x380] ;  /* 0x0000e000ff087b82 */ /* 0x000ea20000000a00 */
[--C-:B0-----:R-:W-:Y:S02]  /*0590*/  IMAD R5, R0, 0x64, R7.reuse ;  /* 0x0000006400057824 */ /* 0x101fe400078e0207 */
[----:B-1----:R-:W-:Y:S02]  /*05a0*/  IMAD R11, R2, 0x64, R7 ;  /* 0x00000064020b7824 */ /* 0x002fe400078e0207 */
[----:B--2---:R-:W-:-:S04]  /*05b0*/  IMAD.WIDE R4, R5, 0x4, R8 ;  /* 0x0000000405047825 */ /* 0x004fc800078e0208 */
        /* <DEDUP_REMOVED lines=15> */
[----:B------:R-:W-:Y:S02]  /*06b0*/  VIADD R7, R7, 0x4 ;  /* 0x0000000407077836 */ /* 0x000fe40000000000 */
[----:B-----5:R-:W-:-:S05]  /*06c0*/  FFMA R17, R10, -R3, R17 ;  /* 0x800000030a117223 */ /* 0x020fca0000000011 */
[----:B------:R2:W-:Y:S02]  /*06d0*/  STG.E desc[UR4][R8.64+0xc], R17 ;  /* 0x00000c1108007986 */ /* 0x0005e4000c101904 */
.L_x_5:
[----:B------:R-:W-:Y:S05]  /*06e0*/  @!P1 BRA `(.L_x_2) ;  /* 0x0000000000689947 */ /* 0x000fea0003800000 */
[----:B------:R-:W-:-:S13]  /*06f0*/  ISETP.NE.AND P0, PT, R12, 0x1, PT ;  /* 0x000000010c00780c */ /* 0x000fda0003f05270 */
[----:B------:R-:W3:Y:S01]  /*0700*/  @P0 LDC.64 R4, c[0x0][0x380] ;  /* 0x0000e000ff040b82 */ /* 0x000ee20000000a00 */
[--C-:B012---:R-:W-:Y:S02]  /*0710*/  @P0 IMAD R11, R0, 0x64, R7.reuse ;  /* 0x00000064000b0824 */ /* 0x107fe400078e0207 */
[----:B------:R-:W-:Y:S02]  /*0720*/  @P0 IMAD R9, R2, 0x64, R7 ;  /* 0x0000006402090824 */ /* 0x000fe400078e0207 */
[----:B---3--:R-:W-:-:S04]  /*0730*/  @P0 IMAD.WIDE R10, R11, 0x4, R4 ;  /* 0x000000040b0a0825 */ /* 0x008fc800078e0204 */
[----:B------:R-:W-:Y:S01]  /*0740*/  @P0 IMAD.WIDE R4, R9, 0x4, R4 ;  /* 0x0000000409040825 */ /* 0x000fe200078e0204 */
[----:B------:R-:W2:Y:S04]  /*0750*/  @P0 LDG.E R8, desc[UR4][R10.64] ;  /* 0x000000040a080981 */ /* 0x000ea8000c1e1900 */
[----:B------:R-:W2:Y:S04]  /*0760*/  @P0 LDG.E R9, desc[UR4][R4.64] ;  /* 0x0000000404090981 */ /* 0x000ea8000c1e1900 */
[----:B------:R-:W3:Y:S01]  /*0770*/  @P0 LDG.E R15, desc[UR4][R4.64+0x4] ;  /* 0x00000404040f0981 */ /* 0x000ee2000c1e1900 */
[----:B------:R-:W-:-:S04]  /*0780*/  LOP3.LUT R6, R6, 0x1, RZ, 0xc0, !PT ;  /* 0x0000000106067812 */ /* 0x000fc800078ec0ff */
[----:B------:R-:W-:Y:S01]  /*0790*/  ISETP.NE.U32.AND P1, PT, R6, 0x1, PT ;  /* 0x000000010600780c */ /* 0x000fe20003f25070 */
[----:B--2---:R-:W-:-:S12]  /*07a0*/  @P0 FFMA R13, R8, -R3, R9 ;  /* 0x80000003080d0223 */ /* 0x004fd80000000009 */
[----:B------:R-:W0:Y:S01]  /*07b0*/  @!P1 LDC.64 R8, c[0x0][0x380] ;  /* 0x0000e000ff089b82 */ /* 0x000e220000000a00 */
[----:B------:R4:W-:Y:S04]  /*07c0*/  @P0 STG.E desc[UR4][R4.64], R13 ;  /* 0x0000000d04000986 */ /* 0x0009e8000c101904 */
[----:B------:R-:W3:Y:S01]  /*07d0*/  @P0 LDG.E R12, desc[UR4][R10.64+0x4] ;  /* 0x000004040a0c0981 */ /* 0x000ee2000c1e1900 */
[----:B------:R-:W-:-:S05]  /*07e0*/  @P0 IADD3 R7, PT, PT, R7, 0x2, RZ ;  /* 0x0000000207070810 */ /* 0x000fca0007ffe0ff */
[--C-:B------:R-:W-:Y:S02]  /*07f0*/  @!P1 IMAD R17, R0, 0x64, R7.reuse ;  /* 0x0000006400119824 */ /* 0x100fe400078e0207 */
[----:B------:R-:W-:Y:S02]  /*0800*/  @!P1 IMAD R19, R2, 0x64, R7 ;  /* 0x0000006402139824 */ /* 0x000fe400078e0207 */
[----:B0-----:R-:W-:-:S04]  /*0810*/  @!P1 IMAD.WIDE R6, R17, 0x4, R8 ;  /* 0x0000000411069825 */ /* 0x001fc800078e0208 */
[----:B------:R-:W-:-:S04]  /*0820*/  @!P1 IMAD.WIDE R8, R19, 0x4, R8 ;  /* 0x0000000413089825 */ /* 0x000fc800078e0208 */
[----:B---3--:R-:W-:-:S05]  /*0830*/  @P0 FFMA R15, R12, -R3, R15 ;  /* 0x800000030c0f0223 */ /* 0x008fca000000000f */
[----:B------:R4:W-:Y:S04]  /*0840*/  @P0 STG.E desc[UR4][R4.64+0x4], R15 ;  /* 0x0000040f04000986 */ /* 0x0009e8000c101904 */
[----:B------:R-:W2:Y:S04]  /*0850*/  @!P1 LDG.E R6, desc[UR4][R6.64] ;  /* 0x0000000406069981 */ /* 0x000ea8000c1e1900 */
[----:B------:R-:W2:Y:S02]  /*0860*/  @!P1 LDG.E R11, desc[UR4][R8.64] ;  /* 0x00000004080b9981 */ /* 0x000ea4000c1e1900 */
[----:B--2---:R-:W-:-:S05]  /*0870*/  @!P1 FFMA R11, R6, -R3, R11 ;  /* 0x80000003060b9223 */ /* 0x004fca000000000b */
[----:B------:R4:W-:Y:S02]  /*0880*/  @!P1 STG.E desc[UR4][R8.64], R11 ;  /* 0x0000000b08009986 */ /* 0x0009e4000c101904 */
.L_x_2:
[----:B0-----:R-:W4:Y:S02]  /*0890*/  LDC.64 R6, c[0x0][0x388] ;  /* 0x0000e200ff067b82 */ /* 0x001f240000000a00 */
[----:B----4-:R-:W-:-:S04]  /*08a0*/  IMAD.WIDE R4, R0, 0x4, R6 ;  /* 0x0000000400047825 */ /* 0x010fc800078e0206 */
[----:B------:R-:W-:Y:S02]  /*08b0*/  IMAD.WIDE R6, R2, 0x4, R6 ;  /* 0x0000000402067825 */ /* 0x000fe400078e0206 */
[----:B------:R-:W3:Y:S04]  /*08c0*/  LDG.E R4, desc[UR4][R4.64] ;  /* 0x0000000404047981 */ /* 0x000ee8000c1e1900 */
[----:B--2---:R-:W3:Y:S02]  /*08d0*/  LDG.E R9, desc[UR4][R6.64] ;  /* 0x0000000406097981 */ /* 0x004ee4000c1e1900 */
[----:B---3--:R-:W-:-:S05]  /*08e0*/  FFMA R9, R4, -R3, R9 ;  /* 0x8000000304097223 */ /* 0x008fca0000000009 */
[----:B------:R-:W-:Y:S01]  /*08f0*/  STG.E desc[UR4][R6.64], R9 ;  /* 0x0000000906007986 */ /* 0x000fe2000c101904 */
[----:B------:R-:W-:Y:S05]  /*0900*/  EXIT ;  /* 0x000000000000794d */ /* 0x000fea0003800000 */
        .weak           $__internal_0_$__cuda_sm3x_div_rn_noftz_f32_slowpath
        .type           $__internal_0_$__cuda_sm3x_div_rn_noftz_f32_slowpath,@function
        .size           $__internal_0_$__cuda_sm3x_div_rn_noftz_f32_slowpath,(.L_x_18 - $__internal_0_$__cuda_sm3x_div_rn_noftz_f32_slowpath)
$__internal_0_$__cuda_sm3x_div_rn_noftz_f32_slowpath:
[----:B------:R-:W-:Y:S01]  /*0910*/  SHF.R.U32.HI R7, RZ, 0x17, R9 ;  /* 0x00000017ff077819 */ /* 0x000fe20000011609 */
[----:B------:R-:W-:Y:S01]  /*0920*/  BSSY.RECONVERGENT B1, `(.L_x_6) ;  /* 0x0000064000017945 */ /* 0x000fe20003800200 */
[----:B------:R-:W-:Y:S02]  /*0930*/  SHF.R.U32.HI R3, RZ, 0x17, R0 ;  /* 0x00000017ff037819 */ /* 0x000fe40000011600 */
[----:B------:R-:W-:Y:S02]  /*0940*/  LOP3.LUT R10, R7, 0xff, RZ, 0xc0, !PT ;  /* 0x000000ff070a7812 */ /* 0x000fe400078ec0ff */
[----:B------:R-:W-:Y:S02]  /*0950*/  LOP3.LUT R8, R3, 0xff, RZ, 0xc0, !PT ;  /* 0x000000ff03087812 */ /* 0x000fe400078ec0ff */
[----:B------:R-:W-:Y:S01]  /*0960*/  MOV R11, R0 ;  /* 0x00000000000b7202 */ /* 0x000fe20000000f00 */
[----:B------:R-:W-:Y:S02]  /*0970*/  VIADD R13, R10, 0xffffffff ;  /* 0xffffffff0a0d7836 */ /* 0x000fe40000000000 */
[----:B------:R-:W-:-:S03]  /*0980*/  VIADD R12, R8, 0xffffffff ;  /* 0xffffffff080c7836 */ /* 0x000fc60000000000 */
[----:B------:R-:W-:-:S04]  /*0990*/  ISETP.GT.U32.AND P0, PT, R13, 0xfd, PT ;  /* 0x000000fd0d00780c */ /* 0x000fc80003f04070 */
[----:B------:R-:W-:-:S13]  /*09a0*/  ISETP.GT.U32.OR P0, PT, R12, 0xfd, P0 ;  /* 0x000000fd0c00780c */ /* 0x000fda0000704470 */
[----:B------:R-:W-:Y:S01]  /*09b0*/  @!P0 IMAD.MOV.U32 R7, RZ, RZ, RZ ;  /* 0x000000ffff078224 */ /* 0x000fe200078e00ff */
[----:B------:R-:W-:Y:S06]  /*09c0*/  @!P0 BRA `(.L_x_7) ;  /* 0x0000000000608947 */ /* 0x000fec0003800000 */
[----:B------:R-:W-:Y:S01]  /*09d0*/  FSETP.GTU.FTZ.AND P0, PT, |R0|, +INF , PT ;  /* 0x7f8000000000780b */ /* 0x000fe20003f1c200 */
[----:B------:R-:W-:Y:S01]  /*09e0*/  IMAD.MOV.U32 R3, RZ, RZ, R9 ;  /* 0x000000ffff037224 */ /* 0x000fe200078e0009 */
[----:B------:R-:W-:-:S04]  /*09f0*/  FSETP.GTU.FTZ.AND P1, PT, |R9|, +INF , PT ;  /* 0x7f8000000900780b */ /* 0x000fc80003f3c200 */
[----:B------:R-:W-:-:S13]  /*0a00*/  PLOP3.LUT P0, PT, P0, P1, PT, 0xf8, 0x8f ;  /* 0x00000000008f781c */ /* 0x000fda0000703f70 */
[----:B------:R-:W-:Y:S05]  /*0a10*/  @P0 BRA `(.L_x_8) ;  /* 0x00000004004c0947 */ /* 0x000fea0003800000 */
[----:B------:R-:W-:-:S13]  /*0a20*/  LOP3.LUT P0, RZ, R9, 0x7fffffff, R11, 0xc8, !PT ;  /* 0x7fffffff09ff7812 */ /* 0x000fda000780c80b */
[----:B------:R-:W-:Y:S05]  /*0a30*/  @!P0 BRA `(.L_x_9) ;  /* 0x00000004003c8947 */ /* 0x000fea0003800000 */
[C---:B------:R-:W-:Y:S02]  /*0a40*/  FSETP.NEU.FTZ.AND P2, PT, |R0|.reuse, +INF , PT ;  /* 0x7f8000000000780b */ /* 0x040fe40003f5d200 */
[----:B------:R-:W-:Y:S02]  /*0a50*/  FSETP.NEU.FTZ.AND P1, PT, |R3|, +INF , PT ;  /* 0x7f8000000300780b */ /* 0x000fe40003f3d200 */
[----:B------:R-:W-:-:S11]  /*0a60*/  FSETP.NEU.FTZ.AND P0, PT, |R0|, +INF , PT ;  /* 0x7f8000000000780b */ /* 0x000fd60003f1d200 */
[----:B------:R-:W-:Y:S05]  /*0a70*/  @!P1 BRA !P2, `(.L_x_9) ;  /* 0x00000004002c9947 */ /* 0x000fea0005000000 */
[----:B------:R-:W-:-:S04]  /*0a80*/  LOP3.LUT P2, RZ, R11, 0x7fffffff, RZ, 0xc0, !PT ;  /* 0x7fffffff0bff7812 */ /* 0x000fc8000784c0ff */
[----:B------:R-:W-:-:S13]  /*0a90*/  PLOP3.LUT P1, PT, P1, P2, PT, 0x2f, 0xf2 ;  /* 0x0000000000f2781c */ /* 0x000fda0000f24577 */
[----:B------:R-:W-:Y:S05]  /*0aa0*/  @P1 BRA `(.L_x_10) ;  /* 0x0000000400181947 */ /* 0x000fea0003800000 */
[----:B------:R-:W-:-:S04]  /*0ab0*/  LOP3.LUT P1, RZ, R9, 0x7fffffff, RZ, 0xc0, !PT ;  /* 0x7fffffff09ff7812 */ /* 0x000fc8000782c0ff */
[----:B------:R-:W-:-:S13]  /*0ac0*/  PLOP3.LUT P0, PT, P0, P1, PT, 0x2f, 0xf2 ;  /* 0x0000000000f2781c */ /* 0x000fda0000702577 */
[----:B------:R-:W-:Y:S05]  /*0ad0*/  @P0 BRA `(.L_x_11) ;  /* 0x0000000400000947 */ /* 0x000fea0003800000 */
[----:B------:R-:W-:Y:S02]  /*0ae0*/  ISETP.GE.AND P0, PT, R12, RZ, PT ;  /* 0x000000ff0c00720c */ /* 0x000fe40003f06270 */
[----:B------:R-:W-:-:S11]  /*0af0*/  ISETP.GE.AND P1, PT, R13, RZ, PT ;  /* 0x000000ff0d00720c */ /* 0x000fd60003f26270 */
[----:B------:R-:W-:Y:S01]  /*0b00*/  @P0 MOV R7, RZ ;  /* 0x000000ff00070202 */ /* 0x000fe20000000f00 */
[----:B------:R-:W-:Y:S02]  /*0b10*/  @!P0 IMAD.MOV.U32 R7, RZ, RZ, -0x40 ;  /* 0xffffffc0ff078424 */ /* 0x000fe400078e00ff */
[----:B------:R-:W-:Y:S01]  /*0b20*/  @!P0 FFMA R11, R0, 1.84467440737095516160e+19, RZ ;  /* 0x5f800000000b8823 */ /* 0x000fe200000000ff */
[----:B------:R-:W-:Y:S02]  /*0b30*/  @!P1 FFMA R9, R3, 1.84467440737095516160e+19, RZ ;  /* 0x5f80000003099823 */ /* 0x000fe400000000ff */
[----:B------:R-:W-:-:S07]  /*0b40*/  @!P1 IADD3 R7, PT, PT, R7, 0x40, RZ ;  /* 0x0000004007079810 */ /* 0x000fce0007ffe0ff */
.L_x_7:
[----:B------:R-:W-:Y:S01]  /*0b50*/  LEA R0, R10, 0xc0800000, 0x17 ;  /* 0xc08000000a007811 */ /* 0x000fe200078eb8ff */
[----:B------:R-:W-:Y:S01]  /*0b60*/  BSSY.RECONVERGENT B2, `(.L_x_12) ;  /* 0x0000036000027945 */ /* 0x000fe20003800200 */
[----:B------:R-:W-:-:S03]  /*0b70*/  IADD3 R8, PT, PT, R8, -0x7f, RZ ;  /* 0xffffff8108087810 */ /* 0x000fc60007ffe0ff */
[----:B------:R-:W-:Y:S02]  /*0b80*/  IMAD.IADD R9, R9, 0x1, -R0 ;  /* 0x0000000109097824 */ /* 0x000fe400078e0a00 */
[C---:B------:R-:W-:Y:S01]  /*0b90*/  IMAD R0, R8.reuse, -0x800000, R11 ;  /* 0xff80000008007824 */ /* 0x040fe200078e020b */
[----:B------:R-:W-:Y:S01]  /*0ba0*/  IADD3 R8, PT, PT, R8, 0x7f, -R10 ;  /* 0x0000007f08087810 */ /* 0x000fe20007ffe80a */
[----:B------:R-:W0:Y:S01]  /*0bb0*/  MUFU.RCP R3, R9 ;  /* 0x0000000900037308 */ /* 0x000e220000001000 */
[----:B------:R-:W-:-:S03]  /*0bc0*/  FADD.FTZ R13, -R9, -RZ ;  /* 0x800000ff090d7221 */ /* 0x000fc60000010100 */
[----:B------:R-:W-:Y:S02]  /*0bd0*/  IMAD.IADD R8, R8, 0x1, R7 ;  /* 0x0000000108087824 */ /* 0x000fe400078e0207 */
[----:B0-----:R-:W-:-:S04]  /*0be0*/  FFMA R12, R3, R13, 1 ;  /* 0x3f800000030c7423 */ /* 0x001fc8000000000d */
[----:B------:R-:W-:-:S04]  /*0bf0*/  FFMA R14, R3, R12, R3 ;  /* 0x0000000c030e7223 */ /* 0x000fc80000000003 */
[----:B------:R-:W-:-:S04]  /*0c00*/  FFMA R3, R0, R14, RZ ;  /* 0x0000000e00037223 */ /* 0x000fc800000000ff */
[----:B------:R-:W-:-:S04]  /*0c10*/  FFMA R12, R13, R3, R0 ;  /* 0x000000030d0c7223 */ /* 0x000fc80000000000 */
[----:B------:R-:W-:-:S04]  /*0c20*/  FFMA R11, R14, R12, R3 ;  /* 0x0000000c0e0b7223 */ /* 0x000fc80000000003 */
[----:B------:R-:W-:-:S04]  /*0c30*/  FFMA R12, R13, R11, R0 ;  /* 0x0000000b0d0c7223 */ /* 0x000fc80000000000 */
[----:B------:R-:W-:-:S05]  /*0c40*/  FFMA R0, R14, R12, R11 ;  /* 0x0000000c0e007223 */ /* 0x000fca000000000b */
[----:B------:R-:W-:-:S04]  /*0c50*/  SHF.R.U32.HI R3, RZ, 0x17, R0 ;  /* 0x00000017ff037819 */ /* 0x000fc80000011600 */
[----:B------:R-:W-:-:S04]  /*0c60*/  LOP3.LUT R3, R3, 0xff, RZ, 0xc0, !PT ;  /* 0x000000ff03037812 */ /* 0x000fc800078ec0ff */
[----:B------:R-:W-:-:S05]  /*0c70*/  IADD3 R9, PT, PT, R3, R8, RZ ;  /* 0x0000000803097210 */ /* 0x000fca0007ffe0ff */
[----:B------:R-:W-:-:S05]  /*0c80*/  VIADD R3, R9, 0xffffffff ;  /* 0xffffffff09037836 */ /* 0x000fca0000000000 */
[----:B------:R-:W-:-:S13]  /*0c90*/  ISETP.GE.U32.AND P0, PT, R3, 0xfe, PT ;  /* 0x000000fe0300780c */ /* 0x000fda0003f06070 */
[----:B------:R-:W-:Y:S05]  /*0ca0*/  @!P0 BRA `(.L_x_13) ;  /* 0x0000000000808947 */ /* 0x000fea0003800000 */
[----:B------:R-:W-:-:S13]  /*0cb0*/  ISETP.GT.AND P0, PT, R9, 0xfe, PT ;  /* 0x000000fe0900780c */ /* 0x000fda0003f04270 */
[----:B------:R-:W-:Y:S05]  /*0cc0*/  @P0 BRA `(.L_x_14) ;  /* 0x00000000006c0947 */ /* 0x000fea0003800000 */
[----:B------:R-:W-:-:S13]  /*0cd0*/  ISETP.GE.AND P0, PT, R9, 0x1, PT ;  /* 0x000000010900780c */ /* 0x000fda0003f06270 */
[----:B------:R-:W-:Y:S05]  /*0ce0*/  @P0 BRA `(.L_x_15) ;  /* 0x0000000000740947 */ /* 0x000fea0003800000 */
[----:B------:R-:W-:Y:S02]  /*0cf0*/  ISETP.GE.AND P0, PT, R9, -0x18, PT ;  /* 0xffffffe80900780c */ /* 0x000fe40003f06270 */
[----:B------:R-:W-:-:S11]  /*0d00*/  LOP3.LUT R0, R0, 0x80000000, RZ, 0xc0, !PT ;  /* 0x8000000000007812 */ /* 0x000fd600078ec0ff */
[----:B------:R-:W-:Y:S05]  /*0d10*/  @!P0 BRA `(.L_x_15) ;  /* 0x0000000000688947 */ /* 0x000fea0003800000 */
[CCC-:B------:R-:W-:Y:S01]  /*0d20*/  FFMA.RZ R3, R14.reuse, R12.reuse, R11.reuse ;  /* 0x0000000c0e037223 */ /* 0x1c0fe2000000c00b */
[C---:B------:R-:W-:Y:S01]  /*0d30*/  IADD3 R10, PT, PT, R9.reuse, 0x20, RZ ;  /* 0x00000020090a7810 */ /* 0x040fe20007ffe0ff */
[CCC-:B------:R-:W-:Y:S01]  /*0d40*/  FFMA.RM R8, R14.reuse, R12.reuse, R11.reuse ;  /* 0x0000000c0e087223 */ /* 0x1c0fe2000000400b */
[----:B------:R-:W-:Y:S02]  /*0d50*/  ISETP.NE.AND P2, PT, R9, RZ, PT ;  /* 0x000000ff0900720c */ /* 0x000fe40003f45270 */
[----:B------:R-:W-:Y:S01]  /*0d60*/  LOP3.LUT R7, R3, 0x7fffff, RZ, 0xc0, !PT ;  /* 0x007fffff03077812 */ /* 0x000fe200078ec0ff */
[----:B------:R-:W-:Y:S01]  /*0d70*/  FFMA.RP R3, R14, R12, R11 ;  /* 0x0000000c0e037223 */ /* 0x000fe2000000800b */
[----:B------:R-:W-:Y:S01]  /*0d80*/  ISETP.NE.AND P1, PT, R9, RZ, PT ;  /* 0x000000ff0900720c */ /* 0x000fe20003f25270 */
[----:B------:R-:W-:Y:S01]  /*0d90*/  IMAD.MOV R9, RZ, RZ, -R9 ;  /* 0x000000ffff097224 */ /* 0x000fe200078e0a09 */
[----:B------:R-:W-:Y:S02]  /*0da0*/  LOP3.LUT R7, R7, 0x800000, RZ, 0xfc, !PT ;  /* 0x0080000007077812 */ /* 0x000fe400078efcff */
[----:B------:R-:W-:-:S02]  /*0db0*/  FSETP.NEU.FTZ.AND P0, PT, R3, R8, PT ;  /* 0x000000080300720b */ /* 0x000fc40003f1d000 */
[----:B------:R-:W-:Y:S02]  /*0dc0*/  SHF.L.U32 R10, R7, R10, RZ ;  /* 0x0000000a070a7219 */ /* 0x000fe400000006ff */
[----:B------:R-:W-:Y:S02]  /*0dd0*/  SEL R8, R9, RZ, P2 ;  /* 0x000000ff09087207 */ /* 0x000fe40001000000 */
[----:B------:R-:W-:Y:S02]  /*0de0*/  ISETP.NE.AND P1, PT, R10, RZ, P1 ;  /* 0x000000ff0a00720c */ /* 0x000fe40000f25270 */
[----:B------:R-:W-:Y:S02]  /*0df0*/  SHF.R.U32.HI R8, RZ, R8, R7 ;  /* 0x00000008ff087219 */ /* 0x000fe40000011607 */
[----:B------:R-:W-:Y:S02]  /*0e00*/  PLOP3.LUT P0, PT, P0, P1, PT, 0xf8, 0x8f ;  /* 0x00000000008f781c */ /* 0x000fe40000703f70 */
[----:B------:R-:W-:-:S02]  /*0e10*/  SHF.R.U32.HI R10, RZ, 0x1, R8 ;  /* 0x00000001ff0a7819 */ /* 0x000fc40000011608 */
[----:B------:R-:W-:-:S04]  /*0e20*/  SEL R3, RZ, 0x1, !P0 ;  /* 0x00000001ff037807 */ /* 0x000fc80004000000 */
[----:B------:R-:W-:-:S04]  /*0e30*/  LOP3.LUT R3, R3, 0x1, R10, 0xf8, !PT ;  /* 0x0000000103037812 */ /* 0x000fc800078ef80a */
[----:B------:R-:W-:-:S04]  /*0e40*/  LOP3.LUT R3, R3, R8, RZ, 0xc0, !PT ;  /* 0x0000000803037212 */ /* 0x000fc800078ec0ff */
[----:B------:R-:W-:-:S04]  /*0e50*/  IADD3 R3, PT, PT, R10, R3, RZ ;  /* 0x000000030a037210 */ /* 0x000fc80007ffe0ff */
[----:B------:R-:W-:Y:S01]  /*0e60*/  LOP3.LUT R0, R3, R0, RZ, 0xfc, !PT ;  /* 0x0000000003007212 */ /* 0x000fe200078efcff */
[----:B------:R-:W-:Y:S06]  /*0e70*/  BRA `(.L_x_15) ;  /* 0x0000000000107947 */ /* 0x000fec0003800000 */
.L_x_14:
[----:B------:R-:W-:-:S04]  /*0e80*/  LOP3.LUT R0, R0, 0x80000000, RZ, 0xc0, !PT ;  /* 0x8000000000007812 */ /* 0x000fc800078ec0ff */
[----:B------:R-:W-:Y:S01]  /*0e90*/  LOP3.LUT R0, R0, 0x7f800000, RZ, 0xfc, !PT ;  /* 0x7f80000000007812 */ /* 0x000fe200078efcff */
[----:B------:R-:W-:Y:S06]  /*0ea0*/  BRA `(.L_x_15) ;  /* 0x0000000000047947 */ /* 0x000fec0003800000 */
.L_x_13:
[----:B------:R-:W-:-:S07]  /*0eb0*/  IMAD R0, R8, 0x800000, R0 ;  /* 0x0080000008007824 */ /* 0x000fce00078e0200 */
.L_x_15:
[----:B------:R-:W-:Y:S05]  /*0ec0*/  BSYNC.RECONVERGENT B2 ;  /* 0x0000000000027941 */ /* 0x000fea0003800200 */
.L_x_12:
[----:B------:R-:W-:Y:S05]  /*0ed0*/  BRA `(.L_x_16) ;  /* 0x0000000000207947 */ /* 0x000fea0003800000 */
.L_x_11:
[----:B------:R-:W-:-:S04]  /*0ee0*/  LOP3.LUT R0, R9, 0x80000000, R11, 0x48, !PT ;  /* 0x8000000009007812 */ /* 0x000fc800078e480b */
[----:B------:R-:W-:Y:S01]  /*0ef0*/  LOP3.LUT R0, R0, 0x7f800000, RZ, 0xfc, !PT ;  /* 0x7f80000000007812 */ /* 0x000fe200078efcff */
[----:B------:R-:W-:Y:S06]  /*0f00*/  BRA `(.L_x_16) ;  /* 0x0000000000147947 */ /* 0x000fec0003800000 */
.L_x_10:
[----:B------:R-:W-:Y:S01]  /*0f10*/  LOP3.LUT R0, R9, 0x80000000, R11, 0x48, !PT ;  /* 0x8000000009007812 */ /* 0x000fe200078e480b */
[----:B------:R-:W-:Y:S06]  /*0f20*/  BRA `(.L_x_16) ;  /* 0x00000000000c7947 */ /* 0x000fec0003800000 */
.L_x_9:
[----:B------:R-:W0:Y:S01]  /*0f30*/  MUFU.RSQ R0, -QNAN ;  /* 0xffc0000000007908 */ /* 0x000e220000001400 */
[----:B------:R-:W-:Y:S05]  /*0f40*/  BRA `(.L_x_16) ;  /* 0x0000000000047947 */ /* 0x000fea0003800000 */
.L_x_8:
[----:B------:R-:W-:-:S07]  /*0f50*/  FADD.FTZ R0, R0, R3 ;  /* 0x0000000300007221 */ /* 0x000fce0000010000 */
.L_x_16:
[----:B------:R-:W-:Y:S05]  /*0f60*/  BSYNC.RECONVERGENT B1 ;  /* 0x0000000000017941 */ /* 0x000fea0003800200 */
.L_x_6:
[----:B------:R-:W-:-:S04]  /*0f70*/  HFMA2 R7, -RZ, RZ, 0, 0 ;  /* 0x00000000ff077431 */ /* 0x000fc800000001ff */
[----:B0-----:R-:W-:Y:S05]  /*0f80*/  RET.REL.NODEC R6 `(_Z25gaussianEliminationKernelPfS_i) ;  /* 0xfffffff0061c7950 */ /* 0x001fea0003c3ffff */
.L_x_17:
[----:B------:R-:W-:-:S00]  /*0f90*/  BRA `(.L_x_17) ;  /* 0xfffffffc00fc7947 */ /* 0x000fc0000383ffff */
[----:B------:R-:W-:-:S00]  /*0fa0*/  NOP ;  /* 0x0000000000007918 */ /* 0x000fc00000000000 */
        /* <DEDUP_REMOVED lines=13> */
.L_x_18:


//--------------------- .nv.shared.reserved.0     --------------------------
	.section	.nv.shared.reserved.0,"aw",@nobits
	.weak		__nv_reservedSMEM_offset_0_alias
	.size		__nv_reservedSMEM_offset_0_alias, 0, 64
	.other		__nv_reservedSMEM_offset_0_alias,@"STO_CUDA_RESERVED_SHARED STV_DEFAULT"
__nv_reservedSMEM_offset_0_alias:
	.zero		0
	.zero		64


//--------------------- .nv.constant0._Z25gaussianEliminationKernelPfS_i --------------------------
	.section	.nv.constant0._Z25gaussianEliminationKernelPfS_i,"a",@progbits
	.sectionflags	@""
	.align	4
.nv.constant0._Z25gaussianEliminationKernelPfS_i:
	.zero		916


//--------------------- SYMBOLS --------------------------

	.type		.nv.reservedSmem.offset0,@object
	.size		.nv.reservedSmem.offset0,0x4
